//
// Generated by NVIDIA NVVM Compiler
//
// Compiler Build ID: CL-36424714
// Cuda compilation tools, release 13.0, V13.0.88
// Based on NVVM 20.0.0
//

.version 9.0
.target sm_100
.address_size 64

	// .globl	_Z11mark_uniquePA256_ciPb

.visible .entry _Z11mark_uniquePA256_ciPb(
	.param .u64 .ptr .align 1 _Z11mark_uniquePA256_ciPb_param_0,
	.param .u32 _Z11mark_uniquePA256_ciPb_param_1,
	.param .u64 .ptr .align 1 _Z11mark_uniquePA256_ciPb_param_2
)
{
	.reg .pred 	%p<43>;
	.reg .b16 	%rs<72>;
	.reg .b32 	%r<18>;
	.reg .b64 	%rd<20>;

	ld.param.u64 	%rd6, [_Z11mark_uniquePA256_ciPb_param_0];
	ld.param.u32 	%r8, [_Z11mark_uniquePA256_ciPb_param_1];
	ld.param.u64 	%rd7, [_Z11mark_uniquePA256_ciPb_param_2];
	cvta.to.global.u64 	%rd1, %rd7;
	cvta.to.global.u64 	%rd2, %rd6;
	mov.u32 	%r9, %ctaid.x;
	mov.u32 	%r10, %ntid.x;
	mov.u32 	%r11, %tid.x;
	mad.lo.s32 	%r1, %r9, %r10, %r11;
	setp.ge.s32 	%p1, %r1, %r8;
	@%p1 bra 	$L__BB0_61;
	mul.wide.s32 	%rd8, %r1, 256;
	add.s64 	%rd3, %rd2, %rd8;
	ld.global.u8 	%rs18, [%rd3];
	setp.eq.s16 	%p2, %rs18, 0;
	@%p2 bra 	$L__BB0_62;
	mov.b32 	%r15, 0;
$L__BB0_3:
	cvt.u64.u32 	%rd9, %r15;
	add.s64 	%rd4, %rd3, %rd9;
	ld.global.u8 	%rs1, [%rd4];
	setp.eq.s16 	%p3, %rs1, 0;
	@%p3 bra 	$L__BB0_52;
	add.s16 	%rs19, %rs1, -65;
	and.b16  	%rs20, %rs19, 255;
	setp.gt.u16 	%p4, %rs20, 25;
	@%p4 bra 	$L__BB0_6;
	add.s16 	%rs21, %rs1, 32;
	st.global.u8 	[%rd4], %rs21;
$L__BB0_6:
	ld.global.u8 	%rs2, [%rd4+1];
	setp.eq.s16 	%p5, %rs2, 0;
	@%p5 bra 	$L__BB0_52;
	add.s16 	%rs22, %rs2, -65;
	and.b16  	%rs23, %rs22, 255;
	setp.gt.u16 	%p6, %rs23, 25;
	@%p6 bra 	$L__BB0_9;
	add.s16 	%rs24, %rs2, 32;
	st.global.u8 	[%rd4+1], %rs24;
$L__BB0_9:
	ld.global.u8 	%rs3, [%rd4+2];
	setp.eq.s16 	%p7, %rs3, 0;
	@%p7 bra 	$L__BB0_52;
	add.s16 	%rs25, %rs3, -65;
	and.b16  	%rs26, %rs25, 255;
	setp.gt.u16 	%p8, %rs26, 25;
	@%p8 bra 	$L__BB0_12;
	add.s16 	%rs27, %rs3, 32;
	st.global.u8 	[%rd4+2], %rs27;
$L__BB0_12:
	ld.global.u8 	%rs4, [%rd4+3];
	setp.eq.s16 	%p9, %rs4, 0;
	@%p9 bra 	$L__BB0_52;
	add.s16 	%rs28, %rs4, -65;
	and.b16  	%rs29, %rs28, 255;
	setp.gt.u16 	%p10, %rs29, 25;
	@%p10 bra 	$L__BB0_15;
	add.s16 	%rs30, %rs4, 32;
	st.global.u8 	[%rd4+3], %rs30;
$L__BB0_15:
	ld.global.u8 	%rs5, [%rd4+4];
	setp.eq.s16 	%p11, %rs5, 0;
	@%p11 bra 	$L__BB0_52;
	add.s16 	%rs31, %rs5, -65;
	and.b16  	%rs32, %rs31, 255;
	setp.gt.u16 	%p12, %rs32, 25;
	@%p12 bra 	$L__BB0_18;
	add.s16 	%rs33, %rs5, 32;
	st.global.u8 	[%rd4+4], %rs33;
$L__BB0_18:
	ld.global.u8 	%rs6, [%rd4+5];
	setp.eq.s16 	%p13, %rs6, 0;
	@%p13 bra 	$L__BB0_52;
	add.s16 	%rs34, %rs6, -65;
	and.b16  	%rs35, %rs34, 255;
	setp.gt.u16 	%p14, %rs35, 25;
	@%p14 bra 	$L__BB0_21;
	add.s16 	%rs36, %rs6, 32;
	st.global.u8 	[%rd4+5], %rs36;
$L__BB0_21:
	ld.global.u8 	%rs7, [%rd4+6];
	setp.eq.s16 	%p15, %rs7, 0;
	@%p15 bra 	$L__BB0_52;
	add.s16 	%rs37, %rs7, -65;
	and.b16  	%rs38, %rs37, 255;
	setp.gt.u16 	%p16, %rs38, 25;
	@%p16 bra 	$L__BB0_24;
	add.s16 	%rs39, %rs7, 32;
	st.global.u8 	[%rd4+6], %rs39;
$L__BB0_24:
	ld.global.u8 	%rs8, [%rd4+7];
	setp.eq.s16 	%p17, %rs8, 0;
	@%p17 bra 	$L__BB0_52;
	add.s16 	%rs40, %rs8, -65;
	and.b16  	%rs41, %rs40, 255;
	setp.gt.u16 	%p18, %rs41, 25;
	@%p18 bra 	$L__BB0_27;
	add.s16 	%rs42, %rs8, 32;
	st.global.u8 	[%rd4+7], %rs42;
$L__BB0_27:
	ld.global.u8 	%rs9, [%rd4+8];
	setp.eq.s16 	%p19, %rs9, 0;
	@%p19 bra 	$L__BB0_52;
	add.s16 	%rs43, %rs9, -65;
	and.b16  	%rs44, %rs43, 255;
	setp.gt.u16 	%p20, %rs44, 25;
	@%p20 bra 	$L__BB0_30;
	add.s16 	%rs45, %rs9, 32;
	st.global.u8 	[%rd4+8], %rs45;
$L__BB0_30:
	ld.global.u8 	%rs10, [%rd4+9];
	setp.eq.s16 	%p21, %rs10, 0;
	@%p21 bra 	$L__BB0_52;
	add.s16 	%rs46, %rs10, -65;
	and.b16  	%rs47, %rs46, 255;
	setp.gt.u16 	%p22, %rs47, 25;
	@%p22 bra 	$L__BB0_33;
	add.s16 	%rs48, %rs10, 32;
	st.global.u8 	[%rd4+9], %rs48;
$L__BB0_33:
	ld.global.u8 	%rs11, [%rd4+10];
	setp.eq.s16 	%p23, %rs11, 0;
	@%p23 bra 	$L__BB0_52;
	add.s16 	%rs49, %rs11, -65;
	and.b16  	%rs50, %rs49, 255;
	setp.gt.u16 	%p24, %rs50, 25;
	@%p24 bra 	$L__BB0_36;
	add.s16 	%rs51, %rs11, 32;
	st.global.u8 	[%rd4+10], %rs51;
$L__BB0_36:
	ld.global.u8 	%rs12, [%rd4+11];
	setp.eq.s16 	%p25, %rs12, 0;
	@%p25 bra 	$L__BB0_52;
	add.s16 	%rs52, %rs12, -65;
	and.b16  	%rs53, %rs52, 255;
	setp.gt.u16 	%p26, %rs53, 25;
	@%p26 bra 	$L__BB0_39;
	add.s16 	%rs54, %rs12, 32;
	st.global.u8 	[%rd4+11], %rs54;
$L__BB0_39:
	ld.global.u8 	%rs13, [%rd4+12];
	setp.eq.s16 	%p27, %rs13, 0;
	@%p27 bra 	$L__BB0_52;
	add.s16 	%rs55, %rs13, -65;
	and.b16  	%rs56, %rs55, 255;
	setp.gt.u16 	%p28, %rs56, 25;
	@%p28 bra 	$L__BB0_42;
	add.s16 	%rs57, %rs13, 32;
	st.global.u8 	[%rd4+12], %rs57;
$L__BB0_42:
	ld.global.u8 	%rs14, [%rd4+13];
	setp.eq.s16 	%p29, %rs14, 0;
	@%p29 bra 	$L__BB0_52;
	add.s16 	%rs58, %rs14, -65;
	and.b16  	%rs59, %rs58, 255;
	setp.gt.u16 	%p30, %rs59, 25;
	@%p30 bra 	$L__BB0_45;
	add.s16 	%rs60, %rs14, 32;
	st.global.u8 	[%rd4+13], %rs60;
$L__BB0_45:
	ld.global.u8 	%rs15, [%rd4+14];
	setp.eq.s16 	%p31, %rs15, 0;
	@%p31 bra 	$L__BB0_52;
	add.s16 	%rs61, %rs15, -65;
	and.b16  	%rs62, %rs61, 255;
	setp.gt.u16 	%p32, %rs62, 25;
	@%p32 bra 	$L__BB0_48;
	add.s16 	%rs63, %rs15, 32;
	st.global.u8 	[%rd4+14], %rs63;
$L__BB0_48:
	ld.global.u8 	%rs16, [%rd4+15];
	setp.eq.s16 	%p33, %rs16, 0;
	@%p33 bra 	$L__BB0_52;
	add.s16 	%rs64, %rs16, -65;
	and.b16  	%rs65, %rs64, 255;
	setp.gt.u16 	%p34, %rs65, 25;
	@%p34 bra 	$L__BB0_51;
	add.s16 	%rs66, %rs16, 32;
	st.global.u8 	[%rd4+15], %rs66;
$L__BB0_51:
	add.s32 	%r15, %r15, 16;
	setp.ne.s32 	%p35, %r15, 256;
	@%p35 bra 	$L__BB0_3;
$L__BB0_52:
	setp.lt.s32 	%p36, %r1, 1;
	@%p36 bra 	$L__BB0_60;
	mov.b32 	%r16, 0;
$L__BB0_54:
	mul.wide.u32 	%rd10, %r16, 256;
	add.s64 	%rd5, %rd2, %rd10;
	ld.global.u8 	%rs67, [%rd5];
	setp.eq.s16 	%p37, %rs67, 0;
	@%p37 bra 	$L__BB0_59;
	mov.b32 	%r17, 0;
$L__BB0_56:
	cvt.u64.u32 	%rd11, %r17;
	add.s64 	%rd12, %rd5, %rd11;
	ld.global.u8 	%rs17, [%rd12];
	add.s64 	%rd13, %rd3, %rd11;
	ld.global.u8 	%rs68, [%rd13];
	setp.ne.s16 	%p38, %rs17, %rs68;
	@%p38 bra 	$L__BB0_59;
	setp.ne.s16 	%p39, %rs17, 0;
	add.s32 	%r6, %r17, 1;
	setp.lt.u32 	%p40, %r17, 255;
	and.pred  	%p41, %p39, %p40;
	mov.u32 	%r17, %r6;
	@%p41 bra 	$L__BB0_56;
	cvt.s64.s32 	%rd14, %r1;
	add.s64 	%rd15, %rd1, %rd14;
	mov.b16 	%rs69, 0;
	st.global.u8 	[%rd15], %rs69;
	bra.uni 	$L__BB0_61;
$L__BB0_59:
	add.s32 	%r16, %r16, 1;
	setp.ne.s32 	%p42, %r16, %r1;
	@%p42 bra 	$L__BB0_54;
$L__BB0_60:
	cvt.s64.s32 	%rd16, %r1;
	add.s64 	%rd17, %rd1, %rd16;
	mov.b16 	%rs70, 1;
	st.global.u8 	[%rd17], %rs70;
$L__BB0_61:
	ret;
$L__BB0_62:
	cvt.s64.s32 	%rd18, %r1;
	add.s64 	%rd19, %rd1, %rd18;
	mov.b16 	%rs71, 0;
	st.global.u8 	[%rd19], %rs71;
	bra.uni 	$L__BB0_61;

}


// ===== COMPILED SASS (sm_100) =====

	.target	sm_100

	.elftype	@"ET_EXEC"


//--------------------- .note.nv.tkinfo           --------------------------
	.section	.note.nv.tkinfo,"",@"SHT_NOTE"
	.sectionflags	@"SHF_NOTE_NV_TKINFO"
	.tkinfo
        /*0018*/ 	.word	0x00000002
        /*0030*/ 	.string	""
        /*0030*/ 	.string	"ptxas"
        /*0030*/ 	.string	"Cuda compilation tools, release 13.0, V13.0.88"
        /*0030*/ 	.string	"Build cuda_13.0.r13.0/compiler.36424714_0"
        /*0030*/ 	.string	"-arch sm_100 -m 64 "



//--------------------- .note.nv.cuinfo           --------------------------
	.section	.note.nv.cuinfo,"",@"SHT_NOTE"
	.sectionflags	@"SHF_NOTE_NV_CUINFO"
        /*0018*/ 	.short	0x0002
        /*001a*/ 	.short	0x0064
        /*001c*/ 	.short	0x0082
	.zero		2


//--------------------- .nv.info                  --------------------------
	.section	.nv.info,"",@"SHT_CUDA_INFO"
	.align	4


	//----- nvinfo : EIATTR_REGCOUNT
	.align		4
        /*0000*/ 	.byte	0x04, 0x2f
        /*0002*/ 	.short	(.L_1 - .L_0)
	.align		4
.L_0:
        /*0004*/ 	.word	index@(_Z11mark_uniquePA256_ciPb)
        /*0008*/ 	.word	0x00000010


	//----- nvinfo : EIATTR_FRAME_SIZE
	.align		4
.L_1:
        /*000c*/ 	.byte	0x04, 0x11
        /*000e*/ 	.short	(.L_3 - .L_2)
	.align		4
.L_2:
        /*0010*/ 	.word	index@(_Z11mark_uniquePA256_ciPb)
        /*0014*/ 	.word	0x00000000


	//----- nvinfo : EIATTR_MIN_STACK_SIZE
	.align		4
.L_3:
        /*0018*/ 	.byte	0x04, 0x12
        /*001a*/ 	.short	(.L_5 - .L_4)
	.align		4
.L_4:
        /*001c*/ 	.word	index@(_Z11mark_uniquePA256_ciPb)
        /*0020*/ 	.word	0x00000000
.L_5:


//--------------------- .nv.compat                --------------------------
	.section	.nv.compat,"",@"SHT_CUDA_COMPAT_INFO"
	.align	4
        /*0000*/ 	.byte	0x02, 0x09, 0x00, 0x00, 0x02, 0x02, 0x01, 0x00, 0x02, 0x05, 0x05, 0x00, 0x03, 0x07, 0x01, 0x01
        /*0010*/ 	.byte	0x02, 0x03, 0x00, 0x00, 0x02, 0x06, 0x01, 0x00, 0x04, 0x0b, 0x08, 0x00, 0x09, 0x00, 0x00, 0x00
        /*0020*/ 	.byte	0x00, 0x00, 0x00, 0x00


//--------------------- .nv.info._Z11mark_uniquePA256_ciPb --------------------------
	.section	.nv.info._Z11mark_uniquePA256_ciPb,"",@"SHT_CUDA_INFO"
	.sectionflags	@""
	.align	4


	//----- nvinfo : EIATTR_CUDA_API_VERSION
	.align		4
        /*0000*/ 	.byte	0x04, 0x37
        /*0002*/ 	.short	(.L_7 - .L_6)
.L_6:
        /*0004*/ 	.word	0x00000082


	//----- nvinfo : EIATTR_KPARAM_INFO
	.align		4
.L_7:
        /*0008*/ 	.byte	0x04, 0x17
        /*000a*/ 	.short	(.L_9 - .L_8)
.L_8:
        /*000c*/ 	.word	0x00000000
        /*0010*/ 	.short	0x0002
        /*0012*/ 	.short	0x0010
        /*0014*/ 	.byte	0x00, 0xf5, 0x21, 0x00


	//----- nvinfo : EIATTR_KPARAM_INFO
	.align		4
.L_9:
        /*0018*/ 	.byte	0x04, 0x17
        /*001a*/ 	.short	(.L_11 - .L_10)
.L_10:
        /*001c*/ 	.word	0x00000000
        /*0020*/ 	.short	0x0001
        /*0022*/ 	.short	0x0008
        /*0024*/ 	.byte	0x00, 0xf0, 0x11, 0x00


	//----- nvinfo : EIATTR_KPARAM_INFO
	.align		4
.L_11:
        /*0028*/ 	.byte	0x04, 0x17
        /*002a*/ 	.short	(.L_13 - .L_12)
.L_12:
        /*002c*/ 	.word	0x00000000
        /*0030*/ 	.short	0x0000
        /*0032*/ 	.short	0x0000
        /*0034*/ 	.byte	0x00, 0xf5, 0x21, 0x00


	//----- nvinfo : EIATTR_SPARSE_MMA_MASK
	.align		4
.L_13:
        /*0038*/ 	.byte	0x03, 0x50
        /*003a*/ 	.short	0x0000


	//----- nvinfo : EIATTR_MAXREG_COUNT
	.align		4
        /*003c*/ 	.byte	0x03, 0x1b
        /*003e*/ 	.short	0x00ff


	//----- nvinfo : EIATTR_MERCURY_ISA_VERSION
	.align		4
        /*0040*/ 	.byte	0x03, 0x5f
        /*0042*/ 	.short	0x0101


	//----- nvinfo : EIATTR_VRC_CTA_INIT_COUNT
	.align		4
        /*0044*/ 	.byte	0x02, 0x4a
	.zero		1
	.zero		1


	//----- nvinfo : EIATTR_EXIT_INSTR_OFFSETS
	.align		4
        /*0048*/ 	.byte	0x04, 0x1c
        /*004a*/ 	.short	(.L_15 - .L_14)


	//   ....[0]....
.L_14:
        /*004c*/ 	.word	0x00000070


	//   ....[1]....
        /*0050*/ 	.word	0x00000b30


	//   ....[2]....
        /*0054*/ 	.word	0x00000bd0


	//   ....[3]....
        /*0058*/ 	.word	0x00000c20


	//----- nvinfo : EIATTR_CRS_STACK_SIZE
	.align		4
.L_15:
        /*005c*/ 	.byte	0x04, 0x1e
        /*005e*/ 	.short	(.L_17 - .L_16)
.L_16:
        /*0060*/ 	.word	0x00000000


	//----- nvinfo : EIATTR_CBANK_PARAM_SIZE
	.align		4
.L_17:
        /*0064*/ 	.byte	0x03, 0x19
        /*0066*/ 	.short	0x0018


	//----- nvinfo : EIATTR_PARAM_CBANK
	.align		4
        /*0068*/ 	.byte	0x04, 0x0a
        /*006a*/ 	.short	(.L_19 - .L_18)
	.align		4
.L_18:
        /*006c*/ 	.word	index@(.nv.constant0._Z11mark_uniquePA256_ciPb)
        /*0070*/ 	.short	0x0380
        /*0072*/ 	.short	0x0018


	//----- nvinfo : EIATTR_SW_WAR
	.align		4
.L_19:
        /*0074*/ 	.byte	0x04, 0x36
        /*0076*/ 	.short	(.L_21 - .L_20)
.L_20:
        /*0078*/ 	.word	0x00000008
.L_21:


//--------------------- .nv.callgraph             --------------------------
	.section	.nv.callgraph,"",@"SHT_CUDA_CALLGRAPH"
	.align	4
	.sectionentsize	8
	.align		4
        /*0000*/ 	.word	0x00000000
	.align		4
        /*0004*/ 	.word	0xffffffff
	.align		4
        /*0008*/ 	.word	0x00000000
	.align		4
        /*000c*/ 	.word	0xfffffffe
	.align		4
        /*0010*/ 	.word	0x00000000
	.align		4
        /*0014*/ 	.word	0xfffffffd
	.align		4
        /*0018*/ 	.word	0x00000000
	.align		4
        /*001c*/ 	.word	0xfffffffc


//--------------------- .text._Z11mark_uniquePA256_ciPb --------------------------
	.section	.text._Z11mark_uniquePA256_ciPb,"ax",@progbits
	.align	128
        .global         _Z11mark_uniquePA256_ciPb
        .type           _Z11mark_uniquePA256_ciPb,@function
        .size           _Z11mark_uniquePA256_ciPb,(.L_x_11 - _Z11mark_uniquePA256_ciPb)
        .other          _Z11mark_uniquePA256_ciPb,@"STO_CUDA_ENTRY STV_DEFAULT"
_Z11mark_uniquePA256_ciPb:
.text._Z11mark_uniquePA256_ciPb:
[----:B------:R-:W-:Y:S01]  /*0000*/  LDC R1, c[0x0][0x37c] ;  /* 0x0000df00ff017b82 */ /* 0x000fe20000000800 */
[----:B------:R-:W0:Y:S07]  /*0010*/  S2R R3, SR_TID.X ;  /* 0x0000000000037919 */ /* 0x000e2e0000002100 */
[----:B------:R-:W0:Y:S01]  /*0020*/  S2UR UR4, SR_CTAID.X ;  /* 0x00000000000479c3 */ /* 0x000e220000002500 */
[----:B------:R-:W1:Y:S07]  /*0030*/  LDCU UR5, c[0x0][0x388] ;  /* 0x00007100ff0577ac */ /* 0x000e6e0008000800 */
[----:B------:R-:W0:Y:S02]  /*0040*/  LDC R0, c[0x0][0x360] ;  /* 0x0000d800ff007b82 */ /* 0x000e240000000800 */
[----:B0-----:R-:W-:-:S05]  /*0050*/  IMAD R0, R0, UR4, R3 ;  /* 0x0000000400007c24 */ /* 0x001fca000f8e0203 */
[----:B-1----:R-:W-:-:S13]  /*0060*/  ISETP.GE.AND P0, PT, R0, UR5, PT ;  /* 0x0000000500007c0c */ /* 0x002fda000bf06270 */
[----:B------:R-:W-:Y:S05]  /*0070*/  @P0 EXIT ;  /* 0x000000000000094d */ /* 0x000fea0003800000 */
[----:B------:R-:W0:Y:S01]  /*0080*/  LDC.64 R2, c[0x0][0x380] ;  /* 0x0000e000ff027b82 */ /* 0x000e220000000a00 */
[----:B------:R-:W1:Y:S01]  /*0090*/  LDCU.64 UR4, c[0x0][0x358] ;  /* 0x00006b00ff0477ac */ /* 0x000e620008000a00 */
[----:B0-----:R-:W-:-:S05]  /*00a0*/  IMAD.WIDE R2, R0, 0x100, R2 ;  /* 0x0000010000027825 */ /* 0x001fca00078e0202 */
[----:B-1----:R-:W2:Y:S02]  /*00b0*/  LDG.E.U8 R4, desc[UR4][R2.64] ;  /* 0x0000000402047981 */ /* 0x002ea4000c1e1100 */
[----:B--2---:R-:W-:-:S13]  /*00c0*/  ISETP.NE.AND P0, PT, R4, RZ, PT ;  /* 0x000000ff0400720c */ /* 0x004fda0003f05270 */
[----:B------:R-:W-:Y:S05]  /*00d0*/  @!P0 BRA `(.L_x_0) ;  /* 0x0000000800c08947 */ /* 0x000fea0003800000 */
[----:B------:R-:W-:Y:S01]  /*00e0*/  BSSY.RECONVERGENT B0, `(.L_x_1) ;  /* 0x0000087000007945 */ /* 0x000fe20003800200 */
[----:B------:R-:W-:-:S07]  /*00f0*/  IMAD.MOV.U32 R7, RZ, RZ, RZ ;  /* 0x000000ffff077224 */ /* 0x000fce00078e00ff */
.L_x_3:
[----:B------:R-:W-:-:S05]  /*0100*/  IADD3 R4, P0, PT, R2, R7, RZ ;  /* 0x0000000702047210 */ /* 0x000fca0007f1e0ff */
[----:B------:R-:W-:-:S05]  /*0110*/  IMAD.X R5, RZ, RZ, R3, P0 ;  /* 0x000000ffff057224 */ /* 0x000fca00000e0603 */
[----:B------:R-:W2:Y:S02]  /*0120*/  LDG.E.U8 R9, desc[UR4][R4.64] ;  /* 0x0000000404097981 */ /* 0x000ea4000c1e1100 */
[----:B--2---:R-:W-:-:S13]  /*0130*/  ISETP.NE.AND P0, PT, R9, RZ, PT ;  /* 0x000000ff0900720c */ /* 0x004fda0003f05270 */
[----:B------:R-:W-:Y:S05]  /*0140*/  @!P0 BRA `(.L_x_2) ;  /* 0x0000000800008947 */ /* 0x000fea0003800000 */
[----:B------:R-:W2:Y:S01]  /*0150*/  LDG.E.U8 R8, desc[UR4][R4.64+0x1] ;  /* 0x0000010404087981 */ /* 0x000ea2000c1e1100 */
[----:B------:R-:W-:-:S05]  /*0160*/  VIADD R6, R9, 0xffffffbf ;  /* 0xffffffbf09067836 */ /* 0x000fca0000000000 */
[----:B------:R-:W-:-:S04]  /*0170*/  LOP3.LUT R6, R6, 0xff, RZ, 0xc0, !PT ;  /* 0x000000ff06067812 */ /* 0x000fc800078ec0ff */
[----:B------:R-:W-:-:S13]  /*0180*/  ISETP.GT.U32.AND P0, PT, R6, 0x19, PT ;  /* 0x000000190600780c */ /* 0x000fda0003f04070 */
[----:B------:R-:W-:-:S05]  /*0190*/  @!P0 VIADD R9, R9, 0x20 ;  /* 0x0000002009098836 */ /* 0x000fca0000000000 */
[----:B------:R0:W-:Y:S01]  /*01a0*/  @!P0 STG.E.U8 desc[UR4][R4.64], R9 ;  /* 0x0000000904008986 */ /* 0x0001e2000c101104 */
[----:B--2---:R-:W-:-:S13]  /*01b0*/  ISETP.NE.AND P0, PT, R8, RZ, PT ;  /* 0x000000ff0800720c */ /* 0x004fda0003f05270 */
[----:B0-----:R-:W-:Y:S05]  /*01c0*/  @!P0 BRA `(.L_x_2) ;  /* 0x0000000400e08947 */ /* 0x001fea0003800000 */
        /* <DEDUP_REMOVED lines=112> */
[----:B------:R-:W-:Y:S02]  /*08d0*/  VIADD R6, R8, 0xffffffbf ;  /* 0xffffffbf08067836 */ /* 0x000fe40000000000 */
[----:B------:R-:W-:-:S03]  /*08e0*/  VIADD R7, R7, 0x10 ;  /* 0x0000001007077836 */ /* 0x000fc60000000000 */
[----:B------:R-:W-:-:S04]  /*08f0*/  LOP3.LUT R6, R6, 0xff, RZ, 0xc0, !PT ;  /* 0x000000ff06067812 */ /* 0x000fc800078ec0ff */
[----:B------:R-:W-:-:S13]  /*0900*/  ISETP.GT.U32.AND P0, PT, R6, 0x19, PT ;  /* 0x000000190600780c */ /* 0x000fda0003f04070 */
[----:B------:R-:W-:-:S05]  /*0910*/  @!P0 VIADD R9, R8, 0x20 ;  /* 0x0000002008098836 */ /* 0x000fca0000000000 */
[----:B------:R0:W-:Y:S01]  /*0920*/  @!P0 STG.E.U8 desc[UR4][R4.64+0xf], R9 ;  /* 0x00000f0904008986 */ /* 0x0001e2000c101104 */
[----:B------:R-:W-:-:S13]  /*0930*/  ISETP.NE.AND P0, PT, R7, 0x100, PT ;  /* 0x000001000700780c */ /* 0x000fda0003f05270 */
[----:B0-----:R-:W-:Y:S05]  /*0940*/  @P0 BRA `(.L_x_3) ;  /* 0xfffffff400ec0947 */ /* 0x001fea000383ffff */
.L_x_2:
[----:B------:R-:W-:Y:S05]  /*0950*/  BSYNC.RECONVERGENT B0 ;  /* 0x0000000000007941 */ /* 0x000fea0003800200 */
.L_x_1:
[----:B------:R-:W-:Y:S01]  /*0960*/  ISETP.GE.AND P0, PT, R0, 0x1, PT ;  /* 0x000000010000780c */ /* 0x000fe20003f06270 */
[----:B------:R-:W-:-:S12]  /*0970*/  BSSY.RECONVERGENT B0, `(.L_x_4) ;  /* 0x000001f000007945 */ /* 0x000fd80003800200 */
[----:B------:R-:W-:Y:S05]  /*0980*/  @!P0 BRA `(.L_x_5) ;  /* 0x0000000000748947 */ /* 0x000fea0003800000 */
[----:B------:R-:W-:-:S07]  /*0990*/  IMAD.MOV.U32 R11, RZ, RZ, RZ ;  /* 0x000000ffff0b7224 */ /* 0x000fce00078e00ff */
.L_x_9:
[----:B------:R-:W0:Y:S02]  /*09a0*/  LDC.64 R8, c[0x0][0x380] ;  /* 0x0000e000ff087b82 */ /* 0x000e240000000a00 */
[----:B0-----:R-:W-:-:S05]  /*09b0*/  IMAD.WIDE.U32 R8, R11, 0x100, R8 ;  /* 0x000001000b087825 */ /* 0x001fca00078e0008 */
[----:B------:R-:W2:Y:S01]  /*09c0*/  LDG.E.U8 R4, desc[UR4][R8.64] ;  /* 0x0000000408047981 */ /* 0x000ea2000c1e1100 */
[----:B------:R-:W-:Y:S01]  /*09d0*/  VIADD R11, R11, 0x1 ;  /* 0x000000010b0b7836 */ /* 0x000fe20000000000 */
[----:B------:R-:W-:Y:S04]  /*09e0*/  BSSY.RECONVERGENT B1, `(.L_x_6) ;  /* 0x0000016000017945 */ /* 0x000fe80003800200 */
[----:B------:R-:W-:Y:S02]  /*09f0*/  ISETP.NE.AND P0, PT, R11, R0, PT ;  /* 0x000000000b00720c */ /* 0x000fe40003f05270 */
[----:B--2---:R-:W-:-:S13]  /*0a00*/  ISETP.NE.AND P1, PT, R4, RZ, PT ;  /* 0x000000ff0400720c */ /* 0x004fda0003f25270 */
[----:B------:R-:W-:Y:S05]  /*0a10*/  @!P1 BRA `(.L_x_7) ;  /* 0x0000000000489947 */ /* 0x000fea0003800000 */
[----:B------:R-:W-:-:S07]  /*0a20*/  IMAD.MOV.U32 R13, RZ, RZ, RZ ;  /* 0x000000ffff0d7224 */ /* 0x000fce00078e00ff */
.L_x_8:
[-C--:B------:R-:W-:Y:S02]  /*0a30*/  IADD3 R4, P1, PT, R8, R13.reuse, RZ ;  /* 0x0000000d08047210 */ /* 0x080fe40007f3e0ff */
[----:B------:R-:W-:-:S03]  /*0a40*/  IADD3 R6, P2, PT, R2, R13, RZ ;  /* 0x0000000d02067210 */ /* 0x000fc60007f5e0ff */
[----:B------:R-:W-:Y:S02]  /*0a50*/  IMAD.X R5, RZ, RZ, R9, P1 ;  /* 0x000000ffff057224 */ /* 0x000fe400008e0609 */
[----:B------:R-:W-:-:S04]  /*0a60*/  IMAD.X R7, RZ, RZ, R3, P2 ;  /* 0x000000ffff077224 */ /* 0x000fc800010e0603 */
[----:B------:R-:W2:Y:S04]  /*0a70*/  LDG.E.U8 R5, desc[UR4][R4.64] ;  /* 0x0000000404057981 */ /* 0x000ea8000c1e1100 */
[----:B------:R-:W2:Y:S02]  /*0a80*/  LDG.E.U8 R6, desc[UR4][R6.64] ;  /* 0x0000000406067981 */ /* 0x000ea4000c1e1100 */
[----:B--2---:R-:W-:-:S13]  /*0a90*/  ISETP.NE.AND P1, PT, R5, R6, PT ;  /* 0x000000060500720c */ /* 0x004fda0003f25270 */
[----:B------:R-:W-:Y:S05]  /*0aa0*/  @P1 BRA `(.L_x_7) ;  /* 0x0000000000241947 */ /* 0x000fea0003800000 */
[----:B------:R-:W-:Y:S02]  /*0ab0*/  ISETP.NE.AND P2, PT, R5, RZ, PT ;  /* 0x000000ff0500720c */ /* 0x000fe40003f45270 */
[C---:B------:R-:W-:Y:S01]  /*0ac0*/  ISETP.GE.U32.AND P1, PT, R13.reuse, 0xff, PT ;  /* 0x000000ff0d00780c */ /* 0x040fe20003f26070 */
[----:B------:R-:W-:-:S12]  /*0ad0*/  VIADD R13, R13, 0x1 ;  /* 0x000000010d0d7836 */ /* 0x000fd80000000000 */
[----:B------:R-:W-:Y:S05]  /*0ae0*/  @!P1 BRA P2, `(.L_x_8) ;  /* 0xfffffffc00d09947 */ /* 0x000fea000103ffff */
[----:B------:R-:W0:Y:S02]  /*0af0*/  LDCU.64 UR6, c[0x0][0x390] ;  /* 0x00007200ff0677ac */ /* 0x000e240008000a00 */
[----:B0-----:R-:W-:-:S04]  /*0b00*/  IADD3 R2, P0, PT, R0, UR6, RZ ;  /* 0x0000000600027c10 */ /* 0x001fc8000ff1e0ff */
[----:B------:R-:W-:-:S05]  /*0b10*/  LEA.HI.X.SX32 R3, R0, UR7, 0x1, P0 ;  /* 0x0000000700037c11 */ /* 0x000fca00080f0eff */
[----:B------:R-:W-:Y:S01]  /*0b20*/  STG.E.U8 desc[UR4][R2.64], RZ ;  /* 0x000000ff02007986 */ /* 0x000fe2000c101104 */
[----:B------:R-:W-:Y:S05]  /*0b30*/  EXIT ;  /* 0x000000000000794d */ /* 0x000fea0003800000 */
.L_x_7:
[----:B------:R-:W-:Y:S05]  /*0b40*/  BSYNC.RECONVERGENT B1 ;  /* 0x0000000000017941 */ /* 0x000fea0003800200 */
.L_x_6:
[----:B------:R-:W-:Y:S05]  /*0b50*/  @P0 BRA `(.L_x_9) ;  /* 0xfffffffc00900947 */ /* 0x000fea000383ffff */
.L_x_5:
[----:B------:R-:W-:Y:S05]  /*0b60*/  BSYNC.RECONVERGENT B0 ;  /* 0x0000000000007941 */ /* 0x000fea0003800200 */
.L_x_4:
[----:B------:R-:W0:Y:S01]  /*0b70*/  LDCU.64 UR6, c[0x0][0x390] ;  /* 0x00007200ff0677ac */ /* 0x000e220008000a00 */
[----:B------:R-:W-:Y:S01]  /*0b80*/  IMAD.MOV.U32 R4, RZ, RZ, 0x1 ;  /* 0x00000001ff047424 */ /* 0x000fe200078e00ff */
[----:B0-----:R-:W-:-:S04]  /*0b90*/  IADD3 R2, P0, PT, R0, UR6, RZ ;  /* 0x0000000600027c10 */ /* 0x001fc8000ff1e0ff */
[----:B------:R-:W-:Y:S02]  /*0ba0*/  LEA.HI.X.SX32 R3, R0, UR7, 0x1, P0 ;  /* 0x0000000700037c11 */ /* 0x000fe400080f0eff */
[----:B------:R-:W-:-:S05]  /*0bb0*/  PRMT R0, R4, 0x7610, R0 ;  /* 0x0000761004007816 */ /* 0x000fca0000000000 */
[----:B------:R-:W-:Y:S01]  /*0bc0*/  STG.E.U8 desc[UR4][R2.64], R0 ;  /* 0x0000000002007986 */ /* 0x000fe2000c101104 */
[----:B------:R-:W-:Y:S05]  /*0bd0*/  EXIT ;  /* 0x000000000000794d */ /* 0x000fea0003800000 */
.L_x_0:
[----:B------:R-:W0:Y:S02]  /*0be0*/  LDCU.64 UR6, c[0x0][0x390] ;  /* 0x00007200ff0677ac */ /* 0x000e240008000a00 */
[----:B0-----:R-:W-:-:S04]  /*0bf0*/  IADD3 R2, P0, PT, R0, UR6, RZ ;  /* 0x0000000600027c10 */ /* 0x001fc8000ff1e0ff */
[----:B------:R-:W-:-:S05]  /*0c00*/  LEA.HI.X.SX32 R3, R0, UR7, 0x1, P0 ;  /* 0x0000000700037c11 */ /* 0x000fca00080f0eff */
[----:B------:R-:W-:Y:S01]  /*0c10*/  STG.E.U8 desc[UR4][R2.64], RZ ;  /* 0x000000ff02007986 */ /* 0x000fe2000c101104 */
[----:B------:R-:W-:Y:S05]  /*0c20*/  EXIT ;  /* 0x000000000000794d */ /* 0x000fea0003800000 */
.L_x_10:
[----:B------:R-:W-:-:S00]  /*0c30*/  BRA `(.L_x_10) ;  /* 0xfffffffc00fc7947 */ /* 0x000fc0000383ffff */
[----:B------:R-:W-:-:S00]  /*0c40*/  NOP ;  /* 0x0000000000007918 */ /* 0x000fc00000000000 */
        /* <DEDUP_REMOVED lines=11> */
.L_x_11:


//--------------------- .nv.shared.reserved.0     --------------------------
	.section	.nv.shared.reserved.0,"aw",@nobits
	.weak		__nv_reservedSMEM_offset_0_alias
	.size		__nv_reservedSMEM_offset_0_alias, 0, 64
	.other		__nv_reservedSMEM_offset_0_alias,@"STO_CUDA_RESERVED_SHARED STV_DEFAULT"
__nv_reservedSMEM_offset_0_alias:
	.zero		0
	.zero		64


//--------------------- .nv.constant0._Z11mark_uniquePA256_ciPb --------------------------
	.section	.nv.constant0._Z11mark_uniquePA256_ciPb,"a",@progbits
	.sectionflags	@""
	.align	4
.nv.constant0._Z11mark_uniquePA256_ciPb:
	.zero		920


//--------------------- SYMBOLS --------------------------

	.type		.nv.reservedSmem.offset0,@object
	.size		.nv.reservedSmem.offset0,0x4
